//
// Generated by NVIDIA NVVM Compiler
//
// Compiler Build ID: CL-36424714
// Cuda compilation tools, release 13.0, V13.0.88
// Based on NVVM 20.0.0
//

.version 9.0
.target sm_100
.address_size 64

	// .globl	make_bins

.visible .entry make_bins(
	.param .u64 .ptr .align 1 make_bins_param_0,
	.param .u32 make_bins_param_1,
	.param .f32 make_bins_param_2,
	.param .u32 make_bins_param_3,
	.param .u32 make_bins_param_4,
	.param .u64 .ptr .align 1 make_bins_param_5
)
{
	.reg .pred 	%p<5>;
	.reg .b32 	%r<19>;
	.reg .b32 	%f<9>;
	.reg .b64 	%rd<9>;

	ld.param.u64 	%rd1, [make_bins_param_0];
	ld.param.u32 	%r4, [make_bins_param_1];
	ld.param.f32 	%f2, [make_bins_param_2];
	ld.param.u32 	%r6, [make_bins_param_3];
	ld.param.u32 	%r5, [make_bins_param_4];
	ld.param.u64 	%rd2, [make_bins_param_5];
	mov.u32 	%r8, %tid.x;
	mov.u32 	%r9, %ntid.x;
	mov.u32 	%r10, %ctaid.x;
	mad.lo.s32 	%r1, %r9, %r10, %r8;
	mov.u32 	%r11, %tid.y;
	mov.u32 	%r12, %ntid.y;
	mov.u32 	%r13, %ctaid.y;
	mad.lo.s32 	%r14, %r12, %r13, %r11;
	setp.ge.s32 	%p1, %r1, %r5;
	setp.ge.s32 	%p2, %r14, %r6;
	or.pred  	%p3, %p1, %p2;
	@%p3 bra 	$L__BB0_3;
	cvta.to.global.u64 	%rd3, %rd1;
	mul.lo.s32 	%r3, %r5, %r14;
	mul.wide.u32 	%rd4, %r14, 4;
	add.s64 	%rd5, %rd3, %rd4;
	ld.global.f32 	%f3, [%rd5];
	shr.u32 	%r15, %r4, 31;
	add.s32 	%r16, %r4, %r15;
	shr.s32 	%r17, %r16, 1;
	cvt.rn.f32.s32 	%f4, %r17;
	sub.f32 	%f1, %f3, %f4;
	abs.f32 	%f5, %f1;
	setp.nan.f32 	%p4, %f5, %f5;
	@%p4 bra 	$L__BB0_3;
	cvt.rn.f32.s32 	%f6, %r1;
	div.rn.f32 	%f7, %f6, %f2;
	add.f32 	%f8, %f7, %f1;
	add.s32 	%r18, %r3, %r1;
	cvta.to.global.u64 	%rd6, %rd2;
	mul.wide.s32 	%rd7, %r18, 4;
	add.s64 	%rd8, %rd6, %rd7;
	st.global.f32 	[%rd8], %f8;
$L__BB0_3:
	ret;

}


// ===== COMPILED SASS (sm_100) =====

	.target	sm_100

	.elftype	@"ET_EXEC"


//--------------------- .note.nv.tkinfo           --------------------------
	.section	.note.nv.tkinfo,"",@"SHT_NOTE"
	.sectionflags	@"SHF_NOTE_NV_TKINFO"
	.tkinfo
        /*0018*/ 	.word	0x00000002
        /*0030*/ 	.string	""
        /*0030*/ 	.string	"ptxas"
        /*0030*/ 	.string	"Cuda compilation tools, release 13.0, V13.0.88"
        /*0030*/ 	.string	"Build cuda_13.0.r13.0/compiler.36424714_0"
        /*0030*/ 	.string	"-arch sm_100 -m 64 "



//--------------------- .note.nv.cuinfo           --------------------------
	.section	.note.nv.cuinfo,"",@"SHT_NOTE"
	.sectionflags	@"SHF_NOTE_NV_CUINFO"
        /*0018*/ 	.short	0x0002
        /*001a*/ 	.short	0x0064
        /*001c*/ 	.short	0x0082
	.zero		2


//--------------------- .nv.info                  --------------------------
	.section	.nv.info,"",@"SHT_CUDA_INFO"
	.align	4


	//----- nvinfo : EIATTR_REGCOUNT
	.align		4
        /*0000*/ 	.byte	0x04, 0x2f
        /*0002*/ 	.short	(.L_1 - .L_0)
	.align		4
.L_0:
        /*0004*/ 	.word	index@(make_bins)
        /*0008*/ 	.word	0x00000012


	//----- nvinfo : EIATTR_FRAME_SIZE
	.align		4
.L_1:
        /*000c*/ 	.byte	0x04, 0x11
        /*000e*/ 	.short	(.L_3 - .L_2)
	.align		4
.L_2:
        /*0010*/ 	.word	index@($__internal_0_$__cuda_sm3x_div_rn_noftz_f32_slowpath)
        /*0014*/ 	.word	0x00000000


	//----- nvinfo : EIATTR_FRAME_SIZE
	.align		4
.L_3:
        /*0018*/ 	.byte	0x04, 0x11
        /*001a*/ 	.short	(.L_5 - .L_4)
	.align		4
.L_4:
        /*001c*/ 	.word	index@(make_bins)
        /*0020*/ 	.word	0x00000000


	//----- nvinfo : EIATTR_MIN_STACK_SIZE
	.align		4
.L_5:
        /*0024*/ 	.byte	0x04, 0x12
        /*0026*/ 	.short	(.L_7 - .L_6)
	.align		4
.L_6:
        /*0028*/ 	.word	index@(make_bins)
        /*002c*/ 	.word	0x00000000
.L_7:


//--------------------- .nv.compat                --------------------------
	.section	.nv.compat,"",@"SHT_CUDA_COMPAT_INFO"
	.align	4
        /*0000*/ 	.byte	0x02, 0x09, 0x00, 0x00, 0x02, 0x02, 0x01, 0x00, 0x02, 0x05, 0x05, 0x00, 0x03, 0x07, 0x01, 0x01
        /*0010*/ 	.byte	0x02, 0x03, 0x00, 0x00, 0x02, 0x06, 0x01, 0x00, 0x04, 0x0b, 0x08, 0x00, 0x01, 0x00, 0x00, 0x00
        /*0020*/ 	.byte	0x00, 0x00, 0x00, 0x00


//--------------------- .nv.info.make_bins        --------------------------
	.section	.nv.info.make_bins,"",@"SHT_CUDA_INFO"
	.sectionflags	@""
	.align	4


	//----- nvinfo : EIATTR_CUDA_API_VERSION
	.align		4
        /*0000*/ 	.byte	0x04, 0x37
        /*0002*/ 	.short	(.L_9 - .L_8)
.L_8:
        /*0004*/ 	.word	0x00000082


	//----- nvinfo : EIATTR_KPARAM_INFO
	.align		4
.L_9:
        /*0008*/ 	.byte	0x04, 0x17
        /*000a*/ 	.short	(.L_11 - .L_10)
.L_10:
        /*000c*/ 	.word	0x00000000
        /*0010*/ 	.short	0x0005
        /*0012*/ 	.short	0x0018
        /*0014*/ 	.byte	0x00, 0xf5, 0x21, 0x00


	//----- nvinfo : EIATTR_KPARAM_INFO
	.align		4
.L_11:
        /*0018*/ 	.byte	0x04, 0x17
        /*001a*/ 	.short	(.L_13 - .L_12)
.L_12:
        /*001c*/ 	.word	0x00000000
        /*0020*/ 	.short	0x0004
        /*0022*/ 	.short	0x0014
        /*0024*/ 	.byte	0x00, 0xf0, 0x11, 0x00


	//----- nvinfo : EIATTR_KPARAM_INFO
	.align		4
.L_13:
        /*0028*/ 	.byte	0x04, 0x17
        /*002a*/ 	.short	(.L_15 - .L_14)
.L_14:
        /*002c*/ 	.word	0x00000000
        /*0030*/ 	.short	0x0003
        /*0032*/ 	.short	0x0010
        /*0034*/ 	.byte	0x00, 0xf0, 0x11, 0x00


	//----- nvinfo : EIATTR_KPARAM_INFO
	.align		4
.L_15:
        /*0038*/ 	.byte	0x04, 0x17
        /*003a*/ 	.short	(.L_17 - .L_16)
.L_16:
        /*003c*/ 	.word	0x00000000
        /*0040*/ 	.short	0x0002
        /*0042*/ 	.short	0x000c
        /*0044*/ 	.byte	0x00, 0xf0, 0x11, 0x00


	//----- nvinfo : EIATTR_KPARAM_INFO
	.align		4
.L_17:
        /*0048*/ 	.byte	0x04, 0x17
        /*004a*/ 	.short	(.L_19 - .L_18)
.L_18:
        /*004c*/ 	.word	0x00000000
        /*0050*/ 	.short	0x0001
        /*0052*/ 	.short	0x0008
        /*0054*/ 	.byte	0x00, 0xf0, 0x11, 0x00


	//----- nvinfo : EIATTR_KPARAM_INFO
	.align		4
.L_19:
        /*0058*/ 	.byte	0x04, 0x17
        /*005a*/ 	.short	(.L_21 - .L_20)
.L_20:
        /*005c*/ 	.word	0x00000000
        /*0060*/ 	.short	0x0000
        /*0062*/ 	.short	0x0000
        /*0064*/ 	.byte	0x00, 0xf5, 0x21, 0x00


	//----- nvinfo : EIATTR_SPARSE_MMA_MASK
	.align		4
.L_21:
        /*0068*/ 	.byte	0x03, 0x50
        /*006a*/ 	.short	0x0000


	//----- nvinfo : EIATTR_MAXREG_COUNT
	.align		4
        /*006c*/ 	.byte	0x03, 0x1b
        /*006e*/ 	.short	0x00ff


	//----- nvinfo : EIATTR_MERCURY_ISA_VERSION
	.align		4
        /*0070*/ 	.byte	0x03, 0x5f
        /*0072*/ 	.short	0x0101


	//----- nvinfo : EIATTR_VRC_CTA_INIT_COUNT
	.align		4
        /*0074*/ 	.byte	0x02, 0x4a
	.zero		1
	.zero		1


	//----- nvinfo : EIATTR_EXIT_INSTR_OFFSETS
	.align		4
        /*0078*/ 	.byte	0x04, 0x1c
        /*007a*/ 	.short	(.L_23 - .L_22)


	//   ....[0]....
.L_22:
        /*007c*/ 	.word	0x000000c0


	//   ....[1]....
        /*0080*/ 	.word	0x00000170


	//   ....[2]....
        /*0084*/ 	.word	0x000002d0


	//----- nvinfo : EIATTR_CRS_STACK_SIZE
	.align		4
.L_23:
        /*0088*/ 	.byte	0x04, 0x1e
        /*008a*/ 	.short	(.L_25 - .L_24)
.L_24:
        /*008c*/ 	.word	0x00000000


	//----- nvinfo : EIATTR_CBANK_PARAM_SIZE
	.align		4
.L_25:
        /*0090*/ 	.byte	0x03, 0x19
        /*0092*/ 	.short	0x0020


	//----- nvinfo : EIATTR_PARAM_CBANK
	.align		4
        /*0094*/ 	.byte	0x04, 0x0a
        /*0096*/ 	.short	(.L_27 - .L_26)
	.align		4
.L_26:
        /*0098*/ 	.word	index@(.nv.constant0.make_bins)
        /*009c*/ 	.short	0x0380
        /*009e*/ 	.short	0x0020


	//----- nvinfo : EIATTR_SW_WAR
	.align		4
.L_27:
        /*00a0*/ 	.byte	0x04, 0x36
        /*00a2*/ 	.short	(.L_29 - .L_28)
.L_28:
        /*00a4*/ 	.word	0x00000008
.L_29:


//--------------------- .nv.callgraph             --------------------------
	.section	.nv.callgraph,"",@"SHT_CUDA_CALLGRAPH"
	.align	4
	.sectionentsize	8
	.align		4
        /*0000*/ 	.word	0x00000000
	.align		4
        /*0004*/ 	.word	0xffffffff
	.align		4
        /*0008*/ 	.word	0x00000000
	.align		4
        /*000c*/ 	.word	0xfffffffe
	.align		4
        /*0010*/ 	.word	0x00000000
	.align		4
        /*0014*/ 	.word	0xfffffffd
	.align		4
        /*0018*/ 	.word	0x00000000
	.align		4
        /*001c*/ 	.word	0xfffffffc


//--------------------- .text.make_bins           --------------------------
	.section	.text.make_bins,"ax",@progbits
	.align	128
        .global         make_bins
        .type           make_bins,@function
        .size           make_bins,(.L_x_14 - make_bins)
        .other          make_bins,@"STO_CUDA_ENTRY STV_DEFAULT"
make_bins:
.text.make_bins:
[----:B------:R-:W-:Y:S01]  /*0000*/  LDC R1, c[0x0][0x37c] ;  /* 0x0000df00ff017b82 */ /* 0x000fe20000000800 */
[----:B------:R-:W0:Y:S01]  /*0010*/  S2R R5, SR_TID.Y ;  /* 0x0000000000057919 */ /* 0x000e220000002200 */
[----:B------:R-:W1:Y:S01]  /*0020*/  LDCU UR4, c[0x0][0x360] ;  /* 0x00006c00ff0477ac */ /* 0x000e620008000800 */
[----:B------:R-:W0:Y:S01]  /*0030*/  S2R R0, SR_CTAID.Y ;  /* 0x0000000000007919 */ /* 0x000e220000002600 */
[----:B------:R-:W0:Y:S01]  /*0040*/  LDCU UR5, c[0x0][0x364] ;  /* 0x00006c80ff0577ac */ /* 0x000e220008000800 */
[----:B------:R-:W1:Y:S01]  /*0050*/  S2R R2, SR_TID.X ;  /* 0x0000000000027919 */ /* 0x000e620000002100 */
[----:B------:R-:W2:Y:S01]  /*0060*/  LDCU.64 UR6, c[0x0][0x390] ;  /* 0x00007200ff0677ac */ /* 0x000ea20008000a00 */
[----:B------:R-:W1:Y:S01]  /*0070*/  S2R R3, SR_CTAID.X ;  /* 0x0000000000037919 */ /* 0x000e620000002500 */
[----:B0-----:R-:W-:-:S05]  /*0080*/  IMAD R5, R0, UR5, R5 ;  /* 0x0000000500057c24 */ /* 0x001fca000f8e0205 */
[----:B--2---:R-:W-:Y:S01]  /*0090*/  ISETP.GE.AND P0, PT, R5, UR6, PT ;  /* 0x0000000605007c0c */ /* 0x004fe2000bf06270 */
[----:B-1----:R-:W-:-:S05]  /*00a0*/  IMAD R2, R3, UR4, R2 ;  /* 0x0000000403027c24 */ /* 0x002fca000f8e0202 */
[----:B------:R-:W-:-:S13]  /*00b0*/  ISETP.GE.OR P0, PT, R2, UR7, P0 ;  /* 0x0000000702007c0c */ /* 0x000fda0008706670 */
[----:B------:R-:W-:Y:S05]  /*00c0*/  @P0 EXIT ;  /* 0x000000000000094d */ /* 0x000fea0003800000 */
[----:B------:R-:W0:Y:S01]  /*00d0*/  LDC.64 R6, c[0x0][0x380] ;  /* 0x0000e000ff067b82 */ /* 0x000e220000000a00 */
[----:B------:R-:W1:Y:S01]  /*00e0*/  LDCU.64 UR6, c[0x0][0x358] ;  /* 0x00006b00ff0677ac */ /* 0x000e620008000a00 */
[----:B------:R-:W2:Y:S01]  /*00f0*/  LDCU UR4, c[0x0][0x388] ;  /* 0x00007100ff0477ac */ /* 0x000ea20008000800 */
[----:B0-----:R-:W-:-:S05]  /*0100*/  IMAD.WIDE.U32 R6, R5, 0x4, R6 ;  /* 0x0000000405067825 */ /* 0x001fca00078e0006 */
[----:B-1----:R-:W3:Y:S01]  /*0110*/  LDG.E R4, desc[UR6][R6.64] ;  /* 0x0000000606047981 */ /* 0x002ee2000c1e1900 */
[----:B--2---:R-:W-:-:S04]  /*0120*/  ULEA.HI UR4, UR4, UR4, URZ, 0x1 ;  /* 0x0000000404047291 */ /* 0x004fc8000f8f08ff */
[----:B------:R-:W-:-:S06]  /*0130*/  USHF.R.S32.HI UR4, URZ, 0x1, UR4 ;  /* 0x00000001ff047899 */ /* 0x000fcc0008011404 */
[----:B------:R-:W-:-:S05]  /*0140*/  I2FP.F32.S32 R3, UR4 ;  /* 0x0000000400037c45 */ /* 0x000fca0008201400 */
[----:B---3--:R-:W-:-:S05]  /*0150*/  FADD R4, R4, -R3 ;  /* 0x8000000304047221 */ /* 0x008fca0000000000 */
[----:B------:R-:W-:-:S13]  /*0160*/  FSETP.NAN.AND P0, PT, |R4|, |R4|, PT ;  /* 0x400000040400720b */ /* 0x000fda0003f08200 */
[----:B------:R-:W-:Y:S05]  /*0170*/  @P0 EXIT ;  /* 0x000000000000094d */ /* 0x000fea0003800000 */
[----:B------:R-:W0:Y:S01]  /*0180*/  LDC R9, c[0x0][0x38c] ;  /* 0x0000e300ff097b82 */ /* 0x000e220000000800 */
[----:B------:R-:W-:Y:S01]  /*0190*/  I2FP.F32.S32 R0, R2 ;  /* 0x0000000200007245 */ /* 0x000fe20000201400 */
[----:B------:R-:W-:Y:S01]  /*01a0*/  BSSY.RECONVERGENT B0, `(.L_x_0) ;  /* 0x000000c000007945 */ /* 0x000fe20003800200 */
[----:B0-----:R-:W0:Y:S08]  /*01b0*/  MUFU.RCP R3, R9 ;  /* 0x0000000900037308 */ /* 0x001e300000001000 */
[----:B------:R-:W1:Y:S01]  /*01c0*/  FCHK P0, R0, R9 ;  /* 0x0000000900007302 */ /* 0x000e620000000000 */
[----:B0-----:R-:W-:-:S04]  /*01d0*/  FFMA R6, R3, -R9, 1 ;  /* 0x3f80000003067423 */ /* 0x001fc80000000809 */
[----:B------:R-:W-:-:S04]  /*01e0*/  FFMA R3, R3, R6, R3 ;  /* 0x0000000603037223 */ /* 0x000fc80000000003 */
[----:B------:R-:W-:-:S04]  /*01f0*/  FFMA R6, R0, R3, RZ ;  /* 0x0000000300067223 */ /* 0x000fc800000000ff */
[----:B------:R-:W-:-:S04]  /*0200*/  FFMA R7, R6, -R9, R0 ;  /* 0x8000000906077223 */ /* 0x000fc80000000000 */
[----:B------:R-:W-:Y:S01]  /*0210*/  FFMA R3, R3, R7, R6 ;  /* 0x0000000703037223 */ /* 0x000fe20000000006 */
[----:B-1----:R-:W-:Y:S06]  /*0220*/  @!P0 BRA `(.L_x_1) ;  /* 0x00000000000c8947 */ /* 0x002fec0003800000 */
[----:B------:R-:W-:-:S07]  /*0230*/  MOV R6, 0x250 ;  /* 0x0000025000067802 */ /* 0x000fce0000000f00 */
[----:B------:R-:W-:Y:S05]  /*0240*/  CALL.REL.NOINC `($__internal_0_$__cuda_sm3x_div_rn_noftz_f32_slowpath) ;  /* 0x0000000000247944 */ /* 0x000fea0003c00000 */
[----:B------:R-:W-:-:S07]  /*0250*/  IMAD.MOV.U32 R3, RZ, RZ, R0 ;  /* 0x000000ffff037224 */ /* 0x000fce00078e0000 */
.L_x_1:
[----:B------:R-:W-:Y:S05]  /*0260*/  BSYNC.RECONVERGENT B0 ;  /* 0x0000000000007941 */ /* 0x000fea0003800200 */
.L_x_0:
[----:B------:R-:W0:Y:S01]  /*0270*/  LDC.64 R6, c[0x0][0x398] ;  /* 0x0000e600ff067b82 */ /* 0x000e220000000a00 */
[----:B------:R-:W1:Y:S02]  /*0280*/  LDCU UR4, c[0x0][0x394] ;  /* 0x00007280ff0477ac */ /* 0x000e640008000800 */
[----:B-1----:R-:W-:Y:S02]  /*0290*/  IMAD R9, R5, UR4, R2 ;  /* 0x0000000405097c24 */ /* 0x002fe4000f8e0202 */
[----:B------:R-:W-:Y:S02]  /*02a0*/  FADD R5, R4, R3 ;  /* 0x0000000304057221 */ /* 0x000fe40000000000 */
[----:B0-----:R-:W-:-:S05]  /*02b0*/  IMAD.WIDE R2, R9, 0x4, R6 ;  /* 0x0000000409027825 */ /* 0x001fca00078e0206 */
[----:B------:R-:W-:Y:S01]  /*02c0*/  STG.E desc[UR6][R2.64], R5 ;  /* 0x0000000502007986 */ /* 0x000fe2000c101906 */
[----:B------:R-:W-:Y:S05]  /*02d0*/  EXIT ;  /* 0x000000000000794d */ /* 0x000fea0003800000 */
        .weak           $__internal_0_$__cuda_sm3x_div_rn_noftz_f32_slowpath
        .type           $__internal_0_$__cuda_sm3x_div_rn_noftz_f32_slowpath,@function
        .size           $__internal_0_$__cuda_sm3x_div_rn_noftz_f32_slowpath,(.L_x_14 - $__internal_0_$__cuda_sm3x_div_rn_noftz_f32_slowpath)
$__internal_0_$__cuda_sm3x_div_rn_noftz_f32_slowpath:
[----:B------:R-:W0:Y:S01]  /*02e0*/  LDC R3, c[0x0][0x38c] ;  /* 0x0000e300ff037b82 */ /* 0x000e220000000800 */
[--C-:B------:R-:W-:Y:S01]  /*02f0*/  SHF.R.U32.HI R7, RZ, 0x17, R0.reuse ;  /* 0x00000017ff077819 */ /* 0x100fe20000011600 */
[----:B------:R-:W1:Y:S01]  /*0300*/  LDCU UR4, c[0x0][0x38c] ;  /* 0x00007180ff0477ac */ /* 0x000e620008000800 */
[----:B------:R-:W-:Y:S01]  /*0310*/  BSSY.RECONVERGENT B1, `(.L_x_2) ;  /* 0x0000064000017945 */ /* 0x000fe20003800200 */
[----:B------:R-:W-:Y:S01]  /*0320*/  IMAD.MOV.U32 R9, RZ, RZ, R0 ;  /* 0x000000ffff097224 */ /* 0x000fe200078e0000 */
[----:B------:R-:W-:-:S05]  /*0330*/  LOP3.LUT R7, R7, 0xff, RZ, 0xc0, !PT ;  /* 0x000000ff07077812 */ /* 0x000fca00078ec0ff */
[----:B------:R-:W-:Y:S02]  /*0340*/  VIADD R12, R7, 0xffffffff ;  /* 0xffffffff070c7836 */ /* 0x000fe40000000000 */
[----:B-1----:R-:W-:Y:S01]  /*0350*/  IMAD.U32 R10, RZ, RZ, UR4 ;  /* 0x00000004ff0a7e24 */ /* 0x002fe2000f8e00ff */
[----:B0-----:R-:W-:-:S04]  /*0360*/  SHF.R.U32.HI R8, RZ, 0x17, R3 ;  /* 0x00000017ff087819 */ /* 0x001fc80000011603 */
[----:B------:R-:W-:-:S05]  /*0370*/  LOP3.LUT R8, R8, 0xff, RZ, 0xc0, !PT ;  /* 0x000000ff08087812 */ /* 0x000fca00078ec0ff */
[----:B------:R-:W-:-:S05]  /*0380*/  VIADD R13, R8, 0xffffffff ;  /* 0xffffffff080d7836 */ /* 0x000fca0000000000 */
[----:B------:R-:W-:-:S04]  /*0390*/  ISETP.GT.U32.AND P0, PT, R13, 0xfd, PT ;  /* 0x000000fd0d00780c */ /* 0x000fc80003f04070 */
[----:B------:R-:W-:-:S13]  /*03a0*/  ISETP.GT.U32.OR P0, PT, R12, 0xfd, P0 ;  /* 0x000000fd0c00780c */ /* 0x000fda0000704470 */
[----:B------:R-:W-:Y:S01]  /*03b0*/  @!P0 IMAD.MOV.U32 R11, RZ, RZ, RZ ;  /* 0x000000ffff0b8224 */ /* 0x000fe200078e00ff */
[----:B------:R-:W-:Y:S06]  /*03c0*/  @!P0 BRA `(.L_x_3) ;  /* 0x00000000005c8947 */ /* 0x000fec0003800000 */
[----:B------:R-:W-:Y:S02]  /*03d0*/  FSETP.GTU.FTZ.AND P1, PT, |R3|, +INF , PT ;  /* 0x7f8000000300780b */ /* 0x000fe40003f3c200 */
[----:B------:R-:W-:-:S04]  /*03e0*/  FSETP.GTU.FTZ.AND P0, PT, |R0|, +INF , PT ;  /* 0x7f8000000000780b */ /* 0x000fc80003f1c200 */
[----:B------:R-:W-:-:S13]  /*03f0*/  PLOP3.LUT P0, PT, P0, P1, PT, 0xf8, 0x8f ;  /* 0x00000000008f781c */ /* 0x000fda0000703f70 */
[----:B------:R-:W-:Y:S05]  /*0400*/  @P0 BRA `(.L_x_4) ;  /* 0x00000004004c0947 */ /* 0x000fea0003800000 */
[----:B------:R-:W-:-:S13]  /*0410*/  LOP3.LUT P0, RZ, R10, 0x7fffffff, R9, 0xc8, !PT ;  /* 0x7fffffff0aff7812 */ /* 0x000fda000780c809 */
[----:B------:R-:W-:Y:S05]  /*0420*/  @!P0 BRA `(.L_x_5) ;  /* 0x00000004003c8947 */ /* 0x000fea0003800000 */
[C---:B------:R-:W-:Y:S02]  /*0430*/  FSETP.NEU.FTZ.AND P2, PT, |R0|.reuse, +INF , PT ;  /* 0x7f8000000000780b */ /* 0x040fe40003f5d200 */
[----:B------:R-:W-:Y:S02]  /*0440*/  FSETP.NEU.FTZ.AND P1, PT, |R3|, +INF , PT ;  /* 0x7f8000000300780b */ /* 0x000fe40003f3d200 */
[----:B------:R-:W-:-:S11]  /*0450*/  FSETP.NEU.FTZ.AND P0, PT, |R0|, +INF , PT ;  /* 0x7f8000000000780b */ /* 0x000fd60003f1d200 */
[----:B------:R-:W-:Y:S05]  /*0460*/  @!P1 BRA !P2, `(.L_x_5) ;  /* 0x00000004002c9947 */ /* 0x000fea0005000000 */
[----:B------:R-:W-:-:S04]  /*0470*/  LOP3.LUT P2, RZ, R9, 0x7fffffff, RZ, 0xc0, !PT ;  /* 0x7fffffff09ff7812 */ /* 0x000fc8000784c0ff */
[----:B------:R-:W-:-:S13]  /*0480*/  PLOP3.LUT P1, PT, P1, P2, PT, 0x2f, 0xf2 ;  /* 0x0000000000f2781c */ /* 0x000fda0000f24577 */
[----:B------:R-:W-:Y:S05]  /*0490*/  @P1 BRA `(.L_x_6) ;  /* 0x0000000400181947 */ /* 0x000fea0003800000 */
[----:B------:R-:W-:-:S04]  /*04a0*/  LOP3.LUT P1, RZ, R10, 0x7fffffff, RZ, 0xc0, !PT ;  /* 0x7fffffff0aff7812 */ /* 0x000fc8000782c0ff */
[----:B------:R-:W-:-:S13]  /*04b0*/  PLOP3.LUT P0, PT, P0, P1, PT, 0x2f, 0xf2 ;  /* 0x0000000000f2781c */ /* 0x000fda0000702577 */
[----:B------:R-:W-:Y:S05]  /*04c0*/  @P0 BRA `(.L_x_7) ;  /* 0x0000000400000947 */ /* 0x000fea0003800000 */
[----:B------:R-:W-:Y:S02]  /*04d0*/  ISETP.GE.AND P0, PT, R12, RZ, PT ;  /* 0x000000ff0c00720c */ /* 0x000fe40003f06270 */
[----:B------:R-:W-:-:S11]  /*04e0*/  ISETP.GE.AND P1, PT, R13, RZ, PT ;  /* 0x000000ff0d00720c */ /* 0x000fd60003f26270 */
[----:B------:R-:W-:Y:S02]  /*04f0*/  @P0 IMAD.MOV.U32 R11, RZ, RZ, RZ ;  /* 0x000000ffff0b0224 */ /* 0x000fe400078e00ff */
[----:B------:R-:W-:Y:S01]  /*0500*/  @!P0 FFMA R9, R0, 1.84467440737095516160e+19, RZ ;  /* 0x5f80000000098823 */ /* 0x000fe200000000ff */
[----:B------:R-:W-:Y:S02]  /*0510*/  @!P0 IMAD.MOV.U32 R11, RZ, RZ, -0x40 ;  /* 0xffffffc0ff0b8424 */ /* 0x000fe400078e00ff */
[----:B------:R-:W-:Y:S02]  /*0520*/  @!P1 FFMA R10, R3, 1.84467440737095516160e+19, RZ ;  /* 0x5f800000030a9823 */ /* 0x000fe400000000ff */
[----:B------:R-:W-:-:S07]  /*0530*/  @!P1 VIADD R11, R11, 0x40 ;  /* 0x000000400b0b9836 */ /* 0x000fce0000000000 */
.L_x_3:
[----:B------:R-:W-:Y:S01]  /*0540*/  LEA R3, R8, 0xc0800000, 0x17 ;  /* 0xc080000008037811 */ /* 0x000fe200078eb8ff */
[----:B------:R-:W-:Y:S01]  /*0550*/  VIADD R7, R7, 0xffffff81 ;  /* 0xffffff8107077836 */ /* 0x000fe20000000000 */
[----:B------:R-:W-:Y:S03]  /*0560*/  BSSY.RECONVERGENT B2, `(.L_x_8) ;  /* 0x0000035000027945 */ /* 0x000fe60003800200 */
[----:B------:R-:W-:Y:S01]  /*0570*/  IMAD.IADD R3, R10, 0x1, -R3 ;  /* 0x000000010a037824 */ /* 0x000fe200078e0a03 */
[C---:B------:R-:W-:Y:S01]  /*0580*/  IADD3 R8, PT, PT, R7.reuse, 0x7f, -R8 ;  /* 0x0000007f07087810 */ /* 0x040fe20007ffe808 */
[----:B------:R-:W-:Y:S02]  /*0590*/  IMAD R0, R7, -0x800000, R9 ;  /* 0xff80000007007824 */ /* 0x000fe400078e0209 */
[----:B------:R-:W0:Y:S01]  /*05a0*/  MUFU.RCP R10, R3 ;  /* 0x00000003000a7308 */ /* 0x000e220000001000 */
[----:B------:R-:W-:Y:S01]  /*05b0*/  FADD.FTZ R13, -R3, -RZ ;  /* 0x800000ff030d7221 */ /* 0x000fe20000010100 */
[----:B------:R-:W-:-:S03]  /*05c0*/  IMAD.IADD R8, R8, 0x1, R11 ;  /* 0x0000000108087824 */ /* 0x000fc600078e020b */
[----:B0-----:R-:W-:-:S04]  /*05d0*/  FFMA R15, R10, R13, 1 ;  /* 0x3f8000000a0f7423 */ /* 0x001fc8000000000d */
[----:B------:R-:W-:-:S04]  /*05e0*/  FFMA R12, R10, R15, R10 ;  /* 0x0000000f0a0c7223 */ /* 0x000fc8000000000a */
[----:B------:R-:W-:-:S04]  /*05f0*/  FFMA R9, R0, R12, RZ ;  /* 0x0000000c00097223 */ /* 0x000fc800000000ff */
[----:B------:R-:W-:-:S04]  /*0600*/  FFMA R10, R13, R9, R0 ;  /* 0x000000090d0a7223 */ /* 0x000fc80000000000 */
[----:B------:R-:W-:-:S04]  /*0610*/  FFMA R9, R12, R10, R9 ;  /* 0x0000000a0c097223 */ /* 0x000fc80000000009 */
[----:B------:R-:W-:-:S04]  /*0620*/  FFMA R10, R13, R9, R0 ;  /* 0x000000090d0a7223 */ /* 0x000fc80000000000 */
[----:B------:R-:W-:-:S05]  /*0630*/  FFMA R0, R12, R10, R9 ;  /* 0x0000000a0c007223 */ /* 0x000fca0000000009 */
[----:B------:R-:W-:-:S04]  /*0640*/  SHF.R.U32.HI R3, RZ, 0x17, R0 ;  /* 0x00000017ff037819 */ /* 0x000fc80000011600 */
[----:B------:R-:W-:-:S05]  /*0650*/  LOP3.LUT R3, R3, 0xff, RZ, 0xc0, !PT ;  /* 0x000000ff03037812 */ /* 0x000fca00078ec0ff */
[----:B------:R-:W-:-:S04]  /*0660*/  IMAD.IADD R11, R3, 0x1, R8 ;  /* 0x00000001030b7824 */ /* 0x000fc800078e0208 */
[----:B------:R-:W-:-:S05]  /*0670*/  VIADD R3, R11, 0xffffffff ;  /* 0xffffffff0b037836 */ /* 0x000fca0000000000 */
[----:B------:R-:W-:-:S13]  /*0680*/  ISETP.GE.U32.AND P0, PT, R3, 0xfe, PT ;  /* 0x000000fe0300780c */ /* 0x000fda0003f06070 */
[----:B------:R-:W-:Y:S05]  /*0690*/  @!P0 BRA `(.L_x_9) ;  /* 0x0000000000808947 */ /* 0x000fea0003800000 */
[----:B------:R-:W-:-:S13]  /*06a0*/  ISETP.GT.AND P0, PT, R11, 0xfe, PT ;  /* 0x000000fe0b00780c */ /* 0x000fda0003f04270 */
[----:B------:R-:W-:Y:S05]  /*06b0*/  @P0 BRA `(.L_x_10) ;  /* 0x00000000006c0947 */ /* 0x000fea0003800000 */
[----:B------:R-:W-:-:S13]  /*06c0*/  ISETP.GE.AND P0, PT, R11, 0x1, PT ;  /* 0x000000010b00780c */ /* 0x000fda0003f06270 */
[----:B------:R-:W-:Y:S05]  /*06d0*/  @P0 BRA `(.L_x_11) ;  /* 0x0000000000740947 */ /* 0x000fea0003800000 */
[----:B------:R-:W-:Y:S02]  /*06e0*/  ISETP.GE.AND P0, PT, R11, -0x18, PT ;  /* 0xffffffe80b00780c */ /* 0x000fe40003f06270 */
[----:B------:R-:W-:-:S11]  /*06f0*/  LOP3.LUT R0, R0, 0x80000000, RZ, 0xc0, !PT ;  /* 0x8000000000007812 */ /* 0x000fd600078ec0ff */
[----:B------:R-:W-:Y:S05]  /*0700*/  @!P0 BRA `(.L_x_11) ;  /* 0x0000000000688947 */ /* 0x000fea0003800000 */
[CCC-:B------:R-:W-:Y:S01]  /*0710*/  FFMA.RZ R3, R12.reuse, R10.reuse, R9.reuse ;  /* 0x0000000a0c037223 */ /* 0x1c0fe2000000c009 */
[CCC-:B------:R-:W-:Y:S01]  /*0720*/  FFMA.RM R8, R12.reuse, R10.reuse, R9.reuse ;  /* 0x0000000a0c087223 */ /* 0x1c0fe20000004009 */
[C---:B------:R-:W-:Y:S02]  /*0730*/  ISETP.NE.AND P2, PT, R11.reuse, RZ, PT ;  /* 0x000000ff0b00720c */ /* 0x040fe40003f45270 */
[----:B------:R-:W-:Y:S02]  /*0740*/  ISETP.NE.AND P1, PT, R11, RZ, PT ;  /* 0x000000ff0b00720c */ /* 0x000fe40003f25270 */
[----:B------:R-:W-:Y:S01]  /*0750*/  LOP3.LUT R7, R3, 0x7fffff, RZ, 0xc0, !PT ;  /* 0x007fffff03077812 */ /* 0x000fe200078ec0ff */
[----:B------:R-:W-:Y:S01]  /*0760*/  FFMA.RP R3, R12, R10, R9 ;  /* 0x0000000a0c037223 */ /* 0x000fe20000008009 */
[----:B------:R-:W-:Y:S02]  /*0770*/  VIADD R10, R11, 0x20 ;  /* 0x000000200b0a7836 */ /* 0x000fe40000000000 */
[----:B------:R-:W-:Y:S01]  /*0780*/  LOP3.LUT R7, R7, 0x800000, RZ, 0xfc, !PT ;  /* 0x0080000007077812 */ /* 0x000fe200078efcff */
[----:B------:R-:W-:Y:S01]  /*0790*/  IMAD.MOV R9, RZ, RZ, -R11 ;  /* 0x000000ffff097224 */ /* 0x000fe200078e0a0b */
[----:B------:R-:W-:-:S02]  /*07a0*/  FSETP.NEU.FTZ.AND P0, PT, R3, R8, PT ;  /* 0x000000080300720b */ /* 0x000fc40003f1d000 */
[----:B------:R-:W-:Y:S02]  /*07b0*/  SHF.L.U32 R10, R7, R10, RZ ;  /* 0x0000000a070a7219 */ /* 0x000fe400000006ff */
[----:B------:R-:W-:Y:S02]  /*07c0*/  SEL R8, R9, RZ, P2 ;  /* 0x000000ff09087207 */ /* 0x000fe40001000000 */
[----:B------:R-:W-:Y:S02]  /*07d0*/  ISETP.NE.AND P1, PT, R10, RZ, P1 ;  /* 0x000000ff0a00720c */ /* 0x000fe40000f25270 */
[----:B------:R-:W-:Y:S02]  /*07e0*/  SHF.R.U32.HI R8, RZ, R8, R7 ;  /* 0x00000008ff087219 */ /* 0x000fe40000011607 */
[----:B------:R-:W-:Y:S02]  /*07f0*/  PLOP3.LUT P0, PT, P0, P1, PT, 0xf8, 0x8f ;  /* 0x00000000008f781c */ /* 0x000fe40000703f70 */
[----:B------:R-:W-:-:S02]  /*0800*/  SHF.R.U32.HI R10, RZ, 0x1, R8 ;  /* 0x00000001ff0a7819 */ /* 0x000fc40000011608 */
[----:B------:R-:W-:-:S04]  /*0810*/  SEL R3, RZ, 0x1, !P0 ;  /* 0x00000001ff037807 */ /* 0x000fc80004000000 */
[----:B------:R-:W-:-:S04]  /*0820*/  LOP3.LUT R3, R3, 0x1, R10, 0xf8, !PT ;  /* 0x0000000103037812 */ /* 0x000fc800078ef80a */
[----:B------:R-:W-:-:S05]  /*0830*/  LOP3.LUT R3, R3, R8, RZ, 0xc0, !PT ;  /* 0x0000000803037212 */ /* 0x000fca00078ec0ff */
[----:B------:R-:W-:-:S05]  /*0840*/  IMAD.IADD R3, R10, 0x1, R3 ;  /* 0x000000010a037824 */ /* 0x000fca00078e0203 */
[----:B------:R-:W-:Y:S01]  /*0850*/  LOP3.LUT R0, R3, R0, RZ, 0xfc, !PT ;  /* 0x0000000003007212 */ /* 0x000fe200078efcff */
[----:B------:R-:W-:Y:S06]  /*0860*/  BRA `(.L_x_11) ;  /* 0x0000000000107947 */ /* 0x000fec0003800000 */
.L_x_10:
[----:B------:R-:W-:-:S04]  /*0870*/  LOP3.LUT R0, R0, 0x80000000, RZ, 0xc0, !PT ;  /* 0x8000000000007812 */ /* 0x000fc800078ec0ff */
[----:B------:R-:W-:Y:S01]  /*0880*/  LOP3.LUT R0, R0, 0x7f800000, RZ, 0xfc, !PT ;  /* 0x7f80000000007812 */ /* 0x000fe200078efcff */
[----:B------:R-:W-:Y:S06]  /*0890*/  BRA `(.L_x_11) ;  /* 0x0000000000047947 */ /* 0x000fec0003800000 */
.L_x_9:
[----:B------:R-:W-:-:S07]  /*08a0*/  IMAD R0, R8, 0x800000, R0 ;  /* 0x0080000008007824 */ /* 0x000fce00078e0200 */
.L_x_11:
[----:B------:R-:W-:Y:S05]  /*08b0*/  BSYNC.RECONVERGENT B2 ;  /* 0x0000000000027941 */ /* 0x000fea0003800200 */
.L_x_8:
[----:B------:R-:W-:Y:S05]  /*08c0*/  BRA `(.L_x_12) ;  /* 0x0000000000207947 */ /* 0x000fea0003800000 */
.L_x_7:
[----:B------:R-:W-:-:S04]  /*08d0*/  LOP3.LUT R0, R10, 0x80000000, R9, 0x48, !PT ;  /* 0x800000000a007812 */ /* 0x000fc800078e4809 */
[----:B------:R-:W-:Y:S01]  /*08e0*/  LOP3.LUT R0, R0, 0x7f800000, RZ, 0xfc, !PT ;  /* 0x7f80000000007812 */ /* 0x000fe200078efcff */
[----:B------:R-:W-:Y:S06]  /*08f0*/  BRA `(.L_x_12) ;  /* 0x0000000000147947 */ /* 0x000fec0003800000 */
.L_x_6:
[----:B------:R-:W-:Y:S01]  /*0900*/  LOP3.LUT R0, R10, 0x80000000, R9, 0x48, !PT ;  /* 0x800000000a007812 */ /* 0x000fe200078e4809 */
[----:B------:R-:W-:Y:S06]  /*0910*/  BRA `(.L_x_12) ;  /* 0x00000000000c7947 */ /* 0x000fec0003800000 */
.L_x_5:
[----:B------:R-:W0:Y:S01]  /*0920*/  MUFU.RSQ R0, -QNAN ;  /* 0xffc0000000007908 */ /* 0x000e220000001400 */
[----:B------:R-:W-:Y:S05]  /*0930*/  BRA `(.L_x_12) ;  /* 0x0000000000047947 */ /* 0x000fea0003800000 */
.L_x_4:
[----:B------:R-:W-:-:S07]  /*0940*/  FADD.FTZ R0, R0, R3 ;  /* 0x0000000300007221 */ /* 0x000fce0000010000 */
.L_x_12:
[----:B------:R-:W-:Y:S05]  /*0950*/  BSYNC.RECONVERGENT B1 ;  /* 0x0000000000017941 */ /* 0x000fea0003800200 */
.L_x_2:
[----:B------:R-:W-:-:S04]  /*0960*/  IMAD.MOV.U32 R7, RZ, RZ, 0x0 ;  /* 0x00000000ff077424 */ /* 0x000fc800078e00ff */
[----:B0-----:R-:W-:Y:S05]  /*0970*/  RET.REL.NODEC R6 `(make_bins) ;  /* 0xfffffff406a07950 */ /* 0x001fea0003c3ffff */
.L_x_13:
[----:B------:R-:W-:-:S00]  /*0980*/  BRA `(.L_x_13) ;  /* 0xfffffffc00fc7947 */ /* 0x000fc0000383ffff */
[----:B------:R-:W-:-:S00]  /*0990*/  NOP ;  /* 0x0000000000007918 */ /* 0x000fc00000000000 */
        /* <DEDUP_REMOVED lines=14> */
.L_x_14:


//--------------------- .nv.shared.reserved.0     --------------------------
	.section	.nv.shared.reserved.0,"aw",@nobits
	.weak		__nv_reservedSMEM_offset_0_alias
	.size		__nv_reservedSMEM_offset_0_alias, 0, 64
	.other		__nv_reservedSMEM_offset_0_alias,@"STO_CUDA_RESERVED_SHARED STV_DEFAULT"
__nv_reservedSMEM_offset_0_alias:
	.zero		0
	.zero		64


//--------------------- .nv.constant0.make_bins   --------------------------
	.section	.nv.constant0.make_bins,"a",@progbits
	.sectionflags	@""
	.align	4
.nv.constant0.make_bins:
	.zero		928


//--------------------- SYMBOLS --------------------------

	.type		.nv.reservedSmem.offset0,@object
	.size		.nv.reservedSmem.offset0,0x4
